	.headerflags	@"EF_CUDA_TEXMODE_UNIFIED EF_CUDA_64BIT_ADDRESS EF_CUDA_ACCELERATORS EF_CUDA_SM90 EF_CUDA_VIRTUAL_SM(EF_CUDA_SM90)"
	.elftype	@"ET_EXEC"


//--------------------- .nv.info                  --------------------------
	.section	.nv.info,"",@"SHT_CUDA_INFO"
	.align	4


	//----- nvinfo : EIATTR_REGCOUNT
	.align		4
        /*0000*/ 	.byte	0x04, 0x2f
        /*0002*/ 	.short	(.L_1 - .L_0)
	.align		4
.L_0:
        /*0004*/ 	.word	index@(triton_poi_fused_max_pool2d_with_indices_36)
        /*0008*/ 	.word	0x00000012


	//----- nvinfo : EIATTR_MIN_STACK_SIZE
	.align		4
.L_1:
        /*000c*/ 	.byte	0x04, 0x12
        /*000e*/ 	.short	(.L_3 - .L_2)
	.align		4
.L_2:
        /*0010*/ 	.word	index@(triton_poi_fused_max_pool2d_with_indices_36)
        /*0014*/ 	.word	0x00000000


	//----- nvinfo : EIATTR_FRAME_SIZE
	.align		4
.L_3:
        /*0018*/ 	.byte	0x04, 0x11
        /*001a*/ 	.short	(.L_5 - .L_4)
	.align		4
.L_4:
        /*001c*/ 	.word	index@(triton_poi_fused_max_pool2d_with_indices_36)
        /*0020*/ 	.word	0x00000000


	//----- nvinfo : EIATTR_MIN_STACK_SIZE
	.align		4
.L_5:
        /*0024*/ 	.byte	0x04, 0x12
        /*0026*/ 	.short	(.L_7 - .L_6)
	.align		4
.L_6:
        /*0028*/ 	.word	index@(triton_poi_fused_max_pool2d_with_indices_36)
        /*002c*/ 	.word	0x00000000
.L_7:


//--------------------- .nv.info.triton_poi_fused_max_pool2d_with_indices_36 --------------------------
	.section	.nv.info.triton_poi_fused_max_pool2d_with_indices_36,"",@"SHT_CUDA_INFO"
	.sectionflags	@""
	.align	4


	//----- nvinfo : EIATTR_CUDA_API_VERSION
	.align		4
        /*0000*/ 	.byte	0x04, 0x37
        /*0002*/ 	.short	(.L_9 - .L_8)
.L_8:
        /*0004*/ 	.word	0x0000007c


	//----- nvinfo : EIATTR_KPARAM_INFO
	.align		4
.L_9:
        /*0008*/ 	.byte	0x04, 0x17
        /*000a*/ 	.short	(.L_11 - .L_10)
.L_10:
        /*000c*/ 	.word	0x00000000
        /*0010*/ 	.short	0x0003
        /*0012*/ 	.short	0x0018
        /*0014*/ 	.byte	0x00, 0xf0, 0x11, 0x00


	//----- nvinfo : EIATTR_KPARAM_INFO
	.align		4
.L_11:
        /*0018*/ 	.byte	0x04, 0x17
        /*001a*/ 	.short	(.L_13 - .L_12)
.L_12:
        /*001c*/ 	.word	0x00000000
        /*0020*/ 	.short	0x0002
        /*0022*/ 	.short	0x0010
        /*0024*/ 	.byte	0x00, 0xf4, 0x21, 0x00


	//----- nvinfo : EIATTR_KPARAM_INFO
	.align		4
.L_13:
        /*0028*/ 	.byte	0x04, 0x17
        /*002a*/ 	.short	(.L_15 - .L_14)
.L_14:
        /*002c*/ 	.word	0x00000000
        /*0030*/ 	.short	0x0001
        /*0032*/ 	.short	0x0008
        /*0034*/ 	.byte	0x00, 0xf4, 0x21, 0x00


	//----- nvinfo : EIATTR_KPARAM_INFO
	.align		4
.L_15:
        /*0038*/ 	.byte	0x04, 0x17
        /*003a*/ 	.short	(.L_17 - .L_16)
.L_16:
        /*003c*/ 	.word	0x00000000
        /*0040*/ 	.short	0x0000
        /*0042*/ 	.short	0x0000
        /*0044*/ 	.byte	0x00, 0xf4, 0x21, 0x00


	//----- nvinfo : EIATTR_SPARSE_MMA_MASK
	.align		4
.L_17:
        /*0048*/ 	.byte	0x03, 0x50
        /*004a*/ 	.short	0x0000


	//----- nvinfo : EIATTR_MAXREG_COUNT
	.align		4
        /*004c*/ 	.byte	0x03, 0x1b
        /*004e*/ 	.short	0x00ff


	//----- nvinfo : EIATTR_EXIT_INSTR_OFFSETS
	.align		4
        /*0050*/ 	.byte	0x04, 0x1c
        /*0052*/ 	.short	(.L_19 - .L_18)


	//   ....[0]....
.L_18:
        /*0054*/ 	.word	0x00000330


	//----- nvinfo : EIATTR_REQNTID
	.align		4
.L_19:
        /*0058*/ 	.byte	0x04, 0x10
        /*005a*/ 	.short	(.L_21 - .L_20)
.L_20:
        /*005c*/ 	.word	0x00000080
        /*0060*/ 	.word	0x00000001
        /*0064*/ 	.word	0x00000001


	//----- nvinfo : EIATTR_CBANK_PARAM_SIZE
	.align		4
.L_21:
        /*0068*/ 	.byte	0x03, 0x19
        /*006a*/ 	.short	0x001c


	//----- nvinfo : EIATTR_PARAM_CBANK
	.align		4
        /*006c*/ 	.byte	0x04, 0x0a
        /*006e*/ 	.short	(.L_23 - .L_22)
	.align		4
.L_22:
        /*0070*/ 	.word	index@(.nv.constant0.triton_poi_fused_max_pool2d_with_indices_36)
        /*0074*/ 	.short	0x0210
        /*0076*/ 	.short	0x001c


	//----- nvinfo : EIATTR_SW_WAR
	.align		4
.L_23:
        /*0078*/ 	.byte	0x04, 0x36
        /*007a*/ 	.short	(.L_25 - .L_24)
.L_24:
        /*007c*/ 	.word	0x00000008
.L_25:


//--------------------- .nv.callgraph             --------------------------
	.section	.nv.callgraph,"",@"SHT_CUDA_CALLGRAPH"
	.align	4
	.sectionentsize	8
	.align		4
        /*0000*/ 	.word	0x00000000
	.align		4
        /*0004*/ 	.word	0xffffffff
	.align		4
        /*0008*/ 	.word	0x00000000
	.align		4
        /*000c*/ 	.word	0xfffffffe
	.align		4
        /*0010*/ 	.word	0x00000000
	.align		4
        /*0014*/ 	.word	0xfffffffd
	.align		4
        /*0018*/ 	.word	0x00000000
	.align		4
        /*001c*/ 	.word	0xfffffffc


//--------------------- .text.triton_poi_fused_max_pool2d_with_indices_36 --------------------------
	.section	.text.triton_poi_fused_max_pool2d_with_indices_36,"ax",@progbits
	.align	128
        .global         triton_poi_fused_max_pool2d_with_indices_36
        .type           triton_poi_fused_max_pool2d_with_indices_36,@function
        .size           triton_poi_fused_max_pool2d_with_indices_36,(.L_x_1 - triton_poi_fused_max_pool2d_with_indices_36)
        .other          triton_poi_fused_max_pool2d_with_indices_36,@"STO_CUDA_ENTRY STV_DEFAULT"
triton_poi_fused_max_pool2d_with_indices_36:
.text.triton_poi_fused_max_pool2d_with_indices_36:
[----:B------:R-:W-:Y:S01]  /*0000*/  LDC R1, c[0x0][0x28] ;  /* 0x00000a00ff017b82 */ /* 0x000fe20000000800 */
[----:B------:R-:W1:Y:S01]  /*0010*/  S2R R0, SR_TID.X ;  /* 0x0000000000007919 */ /* 0x000e620000002100 */
[----:B------:R-:W-:Y:S01]  /*0020*/  ULDC.64 UR4, c[0x0][0x208] ;  /* 0x0000820000047ab9 */ /* 0x000fe20000000a00 */
[----:B------:R-:W-:Y:S01]  /*0030*/  ULDC.64 UR6, c[0x0][0x220] ;  /* 0x0000880000067ab9 */ /* 0x000fe20000000a00 */
[----:B------:R-:W2:Y:S01]  /*0040*/  S2R R3, SR_CTAID.X ;  /* 0x0000000000037919 */ /* 0x000ea20000002500 */
[----:B-1----:R-:W-:Y:S02]  /*0050*/  LOP3.LUT R0, R0, 0x7f, RZ, 0xc0, !PT ;  /* 0x0000007f00007812 */ /* 0x002fe400078ec0ff */
[----:B--2---:R-:W-:-:S03]  /*0060*/  SHF.R.S32.HI R5, RZ, 0x18, R3 ;  /* 0x00000018ff057819 */ /* 0x004fc60000011403 */
[----:B------:R-:W-:Y:S01]  /*0070*/  IMAD R0, R3, 0x80, R0 ;  /* 0x0000008003007824 */ /* 0x000fe200078e0200 */
[----:B------:R-:W-:-:S04]  /*0080*/  SGXT R5, R5, 0x1 ;  /* 0x000000010505781a */ /* 0x000fc80000000200 */
[----:B------:R-:W-:Y:S02]  /*0090*/  SHF.R.S32.HI R3, RZ, 0x1f, R0 ;  /* 0x0000001fff037819 */ /* 0x000fe40000011400 */
[-C--:B------:R-:W-:Y:S02]  /*00a0*/  LEA.HI R6, R5, R0.reuse, RZ, 0xb ;  /* 0x0000000005067211 */ /* 0x080fe400078f58ff */
[----:B------:R-:W-:Y:S02]  /*00b0*/  LEA.HI R4, R3, R0, RZ, 0x9 ;  /* 0x0000000003047211 */ /* 0x000fe400078f48ff */
[----:B------:R-:W1:Y:S01]  /*00c0*/  LDC.64 R2, c[0x0][0x210] ;  /* 0x00008400ff027b82 */ /* 0x000e620000000a00 */
[----:B------:R-:W-:Y:S01]  /*00d0*/  IMAD.SHL.U32 R7, R6, 0x4, RZ ;  /* 0x0000000406077824 */ /* 0x000fe200078e00ff */
[----:B------:R-:W-:-:S04]  /*00e0*/  SHF.R.S32.HI R5, RZ, 0x9, R4 ;  /* 0x00000009ff057819 */ /* 0x000fc80000011404 */
[----:B------:R-:W-:Y:S02]  /*00f0*/  LEA.HI R6, R5, R5, RZ, 0x2 ;  /* 0x0000000505067211 */ /* 0x000fe400078f10ff */
[----:B------:R-:W-:Y:S02]  /*0100*/  LOP3.LUT R8, R7, 0xffffe000, RZ, 0xc0, !PT ;  /* 0xffffe00007087812 */ /* 0x000fe400078ec0ff */
[----:B------:R-:W-:Y:S02]  /*0110*/  LOP3.LUT R7, R4, 0xfffffe00, RZ, 0xc0, !PT ;  /* 0xfffffe0004077812 */ /* 0x000fe400078ec0ff */
[----:B------:R-:W-:Y:S02]  /*0120*/  LOP3.LUT R6, R6, 0x3ffffc, RZ, 0xc0, !PT ;  /* 0x003ffffc06067812 */ /* 0x000fe400078ec0ff */
[----:B------:R-:W-:-:S03]  /*0130*/  IADD3 R7, R8, R0, -R7 ;  /* 0x0000000008077210 */ /* 0x000fc60007ffe807 */
[----:B------:R-:W-:-:S04]  /*0140*/  IMAD.IADD R6, R5, 0x1, -R6 ;  /* 0x0000000105067824 */ /* 0x000fc800078e0a06 */
[----:B------:R-:W-:-:S04]  /*0150*/  IMAD R11, R6, 0x400, R7 ;  /* 0x00000400060b7824 */ /* 0x000fc800078e0207 */
[C---:B------:R-:W-:Y:S02]  /*0160*/  VIADD R7, R11.reuse, 0x200 ;  /* 0x000002000b077836 */ /* 0x040fe40000000000 */
[----:B-1----:R-:W-:-:S04]  /*0170*/  IMAD.WIDE R4, R11, 0x4, R2 ;  /* 0x000000040b047825 */ /* 0x002fc800078e0202 */
[--C-:B------:R-:W-:Y:S02]  /*0180*/  IMAD.WIDE R6, R7, 0x4, R2.reuse ;  /* 0x0000000407067825 */ /* 0x100fe400078e0202 */
[----:B------:R-:W2:Y:S02]  /*0190*/  LDG.E R4, desc[UR4][R4.64] ;  /* 0x0000000404047981 */ /* 0x000ea4000c1e1900 */
[----:B------:R-:W-:Y:S02]  /*01a0*/  VIADD R9, R11, 0x1000 ;  /* 0x000010000b097836 */ /* 0x000fe40000000000 */
[----:B------:R-:W2:Y:S02]  /*01b0*/  LDG.E R13, desc[UR4][R6.64] ;  /* 0x00000004060d7981 */ /* 0x000ea4000c1e1900 */
[----:B------:R-:W-:-:S04]  /*01c0*/  IMAD.WIDE R8, R9, 0x4, R2 ;  /* 0x0000000409087825 */ /* 0x000fc800078e0202 */
[----:B------:R-:W-:Y:S01]  /*01d0*/  VIADD R11, R11, 0x1200 ;  /* 0x000012000b0b7836 */ /* 0x000fe20000000000 */
[----:B------:R-:W3:Y:S03]  /*01e0*/  LDG.E R12, desc[UR4][R8.64] ;  /* 0x00000004080c7981 */ /* 0x000ee6000c1e1900 */
[----:B------:R-:W-:Y:S02]  /*01f0*/  IMAD.WIDE R2, R11, 0x4, R2 ;  /* 0x000000040b027825 */ /* 0x000fe400078e0202 */
[----:B------:R-:W1:Y:S03]  /*0200*/  LDC.64 R10, c[0x0][0x218] ;  /* 0x00008600ff0a7b82 */ /* 0x000e660000000a00 */
[----:B------:R1:W4:Y:S02]  /*0210*/  LDG.E R15, desc[UR4][R2.64] ;  /* 0x00000004020f7981 */ /* 0x000324000c1e1900 */
[----:B-1----:R-:W-:Y:S01]  /*0220*/  IMAD.WIDE R2, R0, 0x4, R10 ;  /* 0x0000000400027825 */ /* 0x002fe200078e020a */
[----:B--2---:R-:W-:-:S02]  /*0230*/  FSETP.GT.AND P0, PT, R13, R4, PT ;  /* 0x000000040d00720b */ /* 0x004fc40003f04000 */
[----:B------:R-:W-:Y:S02]  /*0240*/  FSETP.NAN.AND P2, PT, R13, R13, PT ;  /* 0x0000000d0d00720b */ /* 0x000fe40003f48000 */
[----:B---3--:R-:W-:-:S09]  /*0250*/  FSETP.NAN.AND P1, PT, R12, R12, PT ;  /* 0x0000000c0c00720b */ /* 0x008fd20003f28000 */
[----:B------:R-:W-:Y:S02]  /*0260*/  @!P0 FSEL R13, R13, R4, P2 ;  /* 0x000000040d0d8208 */ /* 0x000fe40001000000 */
[----:B----4-:R-:W-:Y:S02]  /*0270*/  FSETP.NAN.AND P3, PT, R15, R15, PT ;  /* 0x0000000f0f00720b */ /* 0x010fe40003f68000 */
[----:B------:R-:W-:Y:S02]  /*0280*/  FSETP.GEU.AND P2, PT, R13, R12, PT ;  /* 0x0000000c0d00720b */ /* 0x000fe40003f4e000 */
[----:B------:R-:W-:Y:S02]  /*0290*/  SEL R5, RZ, 0x1, !P0 ;  /* 0x00000001ff057807 */ /* 0x000fe40004000000 */
[----:B------:R-:W-:Y:S02]  /*02a0*/  @!P1 FSEL R12, R12, R13, !P2 ;  /* 0x0000000d0c0c9208 */ /* 0x000fe40005000000 */
[----:B------:R-:W-:-:S02]  /*02b0*/  IADD3 R4, P1, R0, UR6, RZ ;  /* 0x0000000600047c10 */ /* 0x000fc4000ff3e0ff */
[----:B------:R-:W-:Y:S02]  /*02c0*/  FSETP.GEU.AND P0, PT, R12, R15, PT ;  /* 0x0000000f0c00720b */ /* 0x000fe40003f0e000 */
[----:B------:R-:W-:Y:S02]  /*02d0*/  SEL R6, R5, 0x2, P2 ;  /* 0x0000000205067807 */ /* 0x000fe40001000000 */
[----:B------:R-:W-:Y:S02]  /*02e0*/  @!P3 SEL R15, R15, R12, !P0 ;  /* 0x0000000c0f0fb207 */ /* 0x000fe40004000000 */
[----:B------:R-:W-:Y:S02]  /*02f0*/  LEA.HI.X.SX32 R5, R0, UR7, 0x1, P1 ;  /* 0x0000000700057c11 */ /* 0x000fe400088f0eff */
[----:B------:R-:W-:Y:S01]  /*0300*/  SEL R7, R6, 0x3, P0 ;  /* 0x0000000306077807 */ /* 0x000fe20000000000 */
[----:B------:R-:W-:Y:S04]  /*0310*/  STG.E desc[UR4][R2.64], R15 ;  /* 0x0000000f02007986 */ /* 0x000fe8000c101904 */
[----:B------:R-:W-:Y:S01]  /*0320*/  STG.E.U8 desc[UR4][R4.64], R7 ;  /* 0x0000000704007986 */ /* 0x000fe2000c101104 */
[----:B------:R-:W-:Y:S05]  /*0330*/  EXIT ;  /* 0x000000000000794d */ /* 0x000fea0003800000 */
.L_x_0:
[----:B------:R-:W-:-:S00]  /*0340*/  BRA `(.L_x_0) ;  /* 0xfffffffc00fc7947 */ /* 0x000fc0000383ffff */
[----:B------:R-:W-:-:S00]  /*0350*/  NOP ;  /* 0x0000000000007918 */ /* 0x000fc00000000000 */
        /* <DEDUP_REMOVED lines=10> */
.L_x_1:


//--------------------- .nv.constant0.triton_poi_fused_max_pool2d_with_indices_36 --------------------------
	.section	.nv.constant0.triton_poi_fused_max_pool2d_with_indices_36,"a",@progbits
	.sectionflags	@""
	.align	4
.nv.constant0.triton_poi_fused_max_pool2d_with_indices_36:
	.zero		556
